//
// Generated by NVIDIA NVVM Compiler
//
// Compiler Build ID: CL-36424714
// Cuda compilation tools, release 13.0, V13.0.88
// Based on NVVM 20.0.0
//

.version 9.0
.target sm_100
.address_size 64

	// .globl	_Z19processTracksKernelPKdiPdS1_Pid

.visible .entry _Z19processTracksKernelPKdiPdS1_Pid(
	.param .u64 .ptr .align 1 _Z19processTracksKernelPKdiPdS1_Pid_param_0,
	.param .u32 _Z19processTracksKernelPKdiPdS1_Pid_param_1,
	.param .u64 .ptr .align 1 _Z19processTracksKernelPKdiPdS1_Pid_param_2,
	.param .u64 .ptr .align 1 _Z19processTracksKernelPKdiPdS1_Pid_param_3,
	.param .u64 .ptr .align 1 _Z19processTracksKernelPKdiPdS1_Pid_param_4,
	.param .f64 _Z19processTracksKernelPKdiPdS1_Pid_param_5
)
{
	.reg .pred 	%p<2>;
	.reg .b32 	%r<7>;
	.reg .b64 	%rd<13>;
	.reg .b64 	%fd<5>;

	ld.param.u64 	%rd1, [_Z19processTracksKernelPKdiPdS1_Pid_param_0];
	ld.param.u32 	%r2, [_Z19processTracksKernelPKdiPdS1_Pid_param_1];
	ld.param.u64 	%rd2, [_Z19processTracksKernelPKdiPdS1_Pid_param_2];
	ld.param.u64 	%rd3, [_Z19processTracksKernelPKdiPdS1_Pid_param_3];
	ld.param.u64 	%rd4, [_Z19processTracksKernelPKdiPdS1_Pid_param_4];
	ld.param.f64 	%fd1, [_Z19processTracksKernelPKdiPdS1_Pid_param_5];
	mov.u32 	%r3, %ctaid.x;
	mov.u32 	%r4, %ntid.x;
	mov.u32 	%r5, %tid.x;
	mad.lo.s32 	%r1, %r3, %r4, %r5;
	setp.ge.s32 	%p1, %r1, %r2;
	@%p1 bra 	$L__BB0_2;
	cvta.to.global.u64 	%rd5, %rd1;
	cvta.to.global.u64 	%rd6, %rd2;
	cvta.to.global.u64 	%rd7, %rd3;
	cvta.to.global.u64 	%rd8, %rd4;
	mul.wide.s32 	%rd9, %r1, 8;
	add.s64 	%rd10, %rd5, %rd9;
	ld.global.f64 	%fd2, [%rd10];
	add.f64 	%fd3, %fd1, %fd2;
	mul.f64 	%fd4, %fd3, 0d3FB999999999999A;
	add.s64 	%rd11, %rd6, %rd9;
	st.global.f64 	[%rd11], %fd3;
	add.s64 	%rd12, %rd7, %rd9;
	st.global.f64 	[%rd12], %fd4;
	atom.global.add.u32 	%r6, [%rd8], 1;
$L__BB0_2:
	ret;

}


// ===== COMPILED SASS (sm_100) =====

	.target	sm_100

	.elftype	@"ET_EXEC"


//--------------------- .note.nv.tkinfo           --------------------------
	.section	.note.nv.tkinfo,"",@"SHT_NOTE"
	.sectionflags	@"SHF_NOTE_NV_TKINFO"
	.tkinfo
        /*0018*/ 	.word	0x00000002
        /*0030*/ 	.string	""
        /*0030*/ 	.string	"ptxas"
        /*0030*/ 	.string	"Cuda compilation tools, release 13.0, V13.0.88"
        /*0030*/ 	.string	"Build cuda_13.0.r13.0/compiler.36424714_0"
        /*0030*/ 	.string	"-arch sm_100 -m 64 "



//--------------------- .note.nv.cuinfo           --------------------------
	.section	.note.nv.cuinfo,"",@"SHT_NOTE"
	.sectionflags	@"SHF_NOTE_NV_CUINFO"
        /*0018*/ 	.short	0x0002
        /*001a*/ 	.short	0x0064
        /*001c*/ 	.short	0x0082
	.zero		2


//--------------------- .nv.info                  --------------------------
	.section	.nv.info,"",@"SHT_CUDA_INFO"
	.align	4


	//----- nvinfo : EIATTR_REGCOUNT
	.align		4
        /*0000*/ 	.byte	0x04, 0x2f
        /*0002*/ 	.short	(.L_1 - .L_0)
	.align		4
.L_0:
        /*0004*/ 	.word	index@(_Z19processTracksKernelPKdiPdS1_Pid)
        /*0008*/ 	.word	0x00000012


	//----- nvinfo : EIATTR_FRAME_SIZE
	.align		4
.L_1:
        /*000c*/ 	.byte	0x04, 0x11
        /*000e*/ 	.short	(.L_3 - .L_2)
	.align		4
.L_2:
        /*0010*/ 	.word	index@(_Z19processTracksKernelPKdiPdS1_Pid)
        /*0014*/ 	.word	0x00000000


	//----- nvinfo : EIATTR_MIN_STACK_SIZE
	.align		4
.L_3:
        /*0018*/ 	.byte	0x04, 0x12
        /*001a*/ 	.short	(.L_5 - .L_4)
	.align		4
.L_4:
        /*001c*/ 	.word	index@(_Z19processTracksKernelPKdiPdS1_Pid)
        /*0020*/ 	.word	0x00000000
.L_5:


//--------------------- .nv.compat                --------------------------
	.section	.nv.compat,"",@"SHT_CUDA_COMPAT_INFO"
	.align	4
        /*0000*/ 	.byte	0x02, 0x09, 0x00, 0x00, 0x02, 0x02, 0x01, 0x00, 0x02, 0x05, 0x05, 0x00, 0x03, 0x07, 0x01, 0x01
        /*0010*/ 	.byte	0x02, 0x03, 0x00, 0x00, 0x02, 0x06, 0x01, 0x00, 0x04, 0x0b, 0x08, 0x00, 0x01, 0x00, 0x00, 0x00
        /*0020*/ 	.byte	0x00, 0x00, 0x00, 0x00


//--------------------- .nv.info._Z19processTracksKernelPKdiPdS1_Pid --------------------------
	.section	.nv.info._Z19processTracksKernelPKdiPdS1_Pid,"",@"SHT_CUDA_INFO"
	.sectionflags	@""
	.align	4


	//----- nvinfo : EIATTR_CUDA_API_VERSION
	.align		4
        /*0000*/ 	.byte	0x04, 0x37
        /*0002*/ 	.short	(.L_7 - .L_6)
.L_6:
        /*0004*/ 	.word	0x00000082


	//----- nvinfo : EIATTR_KPARAM_INFO
	.align		4
.L_7:
        /*0008*/ 	.byte	0x04, 0x17
        /*000a*/ 	.short	(.L_9 - .L_8)
.L_8:
        /*000c*/ 	.word	0x00000000
        /*0010*/ 	.short	0x0005
        /*0012*/ 	.short	0x0028
        /*0014*/ 	.byte	0x00, 0xf0, 0x21, 0x00


	//----- nvinfo : EIATTR_KPARAM_INFO
	.align		4
.L_9:
        /*0018*/ 	.byte	0x04, 0x17
        /*001a*/ 	.short	(.L_11 - .L_10)
.L_10:
        /*001c*/ 	.word	0x00000000
        /*0020*/ 	.short	0x0004
        /*0022*/ 	.short	0x0020
        /*0024*/ 	.byte	0x00, 0xf5, 0x21, 0x00


	//----- nvinfo : EIATTR_KPARAM_INFO
	.align		4
.L_11:
        /*0028*/ 	.byte	0x04, 0x17
        /*002a*/ 	.short	(.L_13 - .L_12)
.L_12:
        /*002c*/ 	.word	0x00000000
        /*0030*/ 	.short	0x0003
        /*0032*/ 	.short	0x0018
        /*0034*/ 	.byte	0x00, 0xf5, 0x21, 0x00


	//----- nvinfo : EIATTR_KPARAM_INFO
	.align		4
.L_13:
        /*0038*/ 	.byte	0x04, 0x17
        /*003a*/ 	.short	(.L_15 - .L_14)
.L_14:
        /*003c*/ 	.word	0x00000000
        /*0040*/ 	.short	0x0002
        /*0042*/ 	.short	0x0010
        /*0044*/ 	.byte	0x00, 0xf5, 0x21, 0x00


	//----- nvinfo : EIATTR_KPARAM_INFO
	.align		4
.L_15:
        /*0048*/ 	.byte	0x04, 0x17
        /*004a*/ 	.short	(.L_17 - .L_16)
.L_16:
        /*004c*/ 	.word	0x00000000
        /*0050*/ 	.short	0x0001
        /*0052*/ 	.short	0x0008
        /*0054*/ 	.byte	0x00, 0xf0, 0x11, 0x00


	//----- nvinfo : EIATTR_KPARAM_INFO
	.align		4
.L_17:
        /*0058*/ 	.byte	0x04, 0x17
        /*005a*/ 	.short	(.L_19 - .L_18)
.L_18:
        /*005c*/ 	.word	0x00000000
        /*0060*/ 	.short	0x0000
        /*0062*/ 	.short	0x0000
        /*0064*/ 	.byte	0x00, 0xf5, 0x21, 0x00


	//----- nvinfo : EIATTR_SPARSE_MMA_MASK
	.align		4
.L_19:
        /*0068*/ 	.byte	0x03, 0x50
        /*006a*/ 	.short	0x0000


	//----- nvinfo : EIATTR_MAXREG_COUNT
	.align		4
        /*006c*/ 	.byte	0x03, 0x1b
        /*006e*/ 	.short	0x00ff


	//----- nvinfo : EIATTR_MERCURY_ISA_VERSION
	.align		4
        /*0070*/ 	.byte	0x03, 0x5f
        /*0072*/ 	.short	0x0101


	//----- nvinfo : EIATTR_INT_WARP_WIDE_INSTR_OFFSETS
	.align		4
        /*0074*/ 	.byte	0x04, 0x31
        /*0076*/ 	.short	(.L_21 - .L_20)


	//   ....[0]....
.L_20:
        /*0078*/ 	.word	0x00000110


	//----- nvinfo : EIATTR_VRC_CTA_INIT_COUNT
	.align		4
.L_21:
        /*007c*/ 	.byte	0x02, 0x4a
	.zero		1
	.zero		1


	//----- nvinfo : EIATTR_EXIT_INSTR_OFFSETS
	.align		4
        /*0080*/ 	.byte	0x04, 0x1c
        /*0082*/ 	.short	(.L_23 - .L_22)


	//   ....[0]....
.L_22:
        /*0084*/ 	.word	0x00000070


	//   ....[1]....
        /*0088*/ 	.word	0x000001e0


	//----- nvinfo : EIATTR_CBANK_PARAM_SIZE
	.align		4
.L_23:
        /*008c*/ 	.byte	0x03, 0x19
        /*008e*/ 	.short	0x0030


	//----- nvinfo : EIATTR_PARAM_CBANK
	.align		4
        /*0090*/ 	.byte	0x04, 0x0a
        /*0092*/ 	.short	(.L_25 - .L_24)
	.align		4
.L_24:
        /*0094*/ 	.word	index@(.nv.constant0._Z19processTracksKernelPKdiPdS1_Pid)
        /*0098*/ 	.short	0x0380
        /*009a*/ 	.short	0x0030


	//----- nvinfo : EIATTR_SW_WAR
	.align		4
.L_25:
        /*009c*/ 	.byte	0x04, 0x36
        /*009e*/ 	.short	(.L_27 - .L_26)
.L_26:
        /*00a0*/ 	.word	0x00000008
.L_27:


//--------------------- .nv.callgraph             --------------------------
	.section	.nv.callgraph,"",@"SHT_CUDA_CALLGRAPH"
	.align	4
	.sectionentsize	8
	.align		4
        /*0000*/ 	.word	0x00000000
	.align		4
        /*0004*/ 	.word	0xffffffff
	.align		4
        /*0008*/ 	.word	0x00000000
	.align		4
        /*000c*/ 	.word	0xfffffffe
	.align		4
        /*0010*/ 	.word	0x00000000
	.align		4
        /*0014*/ 	.word	0xfffffffd
	.align		4
        /*0018*/ 	.word	0x00000000
	.align		4
        /*001c*/ 	.word	0xfffffffc


//--------------------- .text._Z19processTracksKernelPKdiPdS1_Pid --------------------------
	.section	.text._Z19processTracksKernelPKdiPdS1_Pid,"ax",@progbits
	.align	128
        .global         _Z19processTracksKernelPKdiPdS1_Pid
        .type           _Z19processTracksKernelPKdiPdS1_Pid,@function
        .size           _Z19processTracksKernelPKdiPdS1_Pid,(.L_x_1 - _Z19processTracksKernelPKdiPdS1_Pid)
        .other          _Z19processTracksKernelPKdiPdS1_Pid,@"STO_CUDA_ENTRY STV_DEFAULT"
_Z19processTracksKernelPKdiPdS1_Pid:
.text._Z19processTracksKernelPKdiPdS1_Pid:
[----:B------:R-:W-:Y:S01]  /*0000*/  LDC R1, c[0x0][0x37c] ;  /* 0x0000df00ff017b82 */ /* 0x000fe20000000800 */
[----:B------:R-:W0:Y:S07]  /*0010*/  S2R R0, SR_TID.X ;  /* 0x0000000000007919 */ /* 0x000e2e0000002100 */
[----:B------:R-:W0:Y:S01]  /*0020*/  S2UR UR4, SR_CTAID.X ;  /* 0x00000000000479c3 */ /* 0x000e220000002500 */
[----:B------:R-:W1:Y:S07]  /*0030*/  LDCU UR5, c[0x0][0x388] ;  /* 0x00007100ff0577ac */ /* 0x000e6e0008000800 */
[----:B------:R-:W0:Y:S02]  /*0040*/  LDC R13, c[0x0][0x360] ;  /* 0x0000d800ff0d7b82 */ /* 0x000e240000000800 */
[----:B0-----:R-:W-:-:S05]  /*0050*/  IMAD R13, R13, UR4, R0 ;  /* 0x000000040d0d7c24 */ /* 0x001fca000f8e0200 */
[----:B-1----:R-:W-:-:S13]  /*0060*/  ISETP.GE.AND P0, PT, R13, UR5, PT ;  /* 0x000000050d007c0c */ /* 0x002fda000bf06270 */
[----:B------:R-:W-:Y:S05]  /*0070*/  @P0 EXIT ;  /* 0x000000000000094d */ /* 0x000fea0003800000 */
[----:B------:R-:W0:Y:S01]  /*0080*/  LDC.64 R2, c[0x0][0x380] ;  /* 0x0000e000ff027b82 */ /* 0x000e220000000a00 */
[----:B------:R-:W1:Y:S01]  /*0090*/  LDCU.64 UR4, c[0x0][0x358] ;  /* 0x00006b00ff0477ac */ /* 0x000e620008000a00 */
[----:B------:R-:W2:Y:S01]  /*00a0*/  S2R R0, SR_LANEID ;  /* 0x0000000000007919 */ /* 0x000ea20000000000 */
[----:B------:R-:W3:Y:S05]  /*00b0*/  LDCU.64 UR8, c[0x0][0x3a8] ;  /* 0x00007500ff0877ac */ /* 0x000eea0008000a00 */
[----:B------:R-:W4:Y:S08]  /*00c0*/  LDC.64 R6, c[0x0][0x390] ;  /* 0x0000e400ff067b82 */ /* 0x000f300000000a00 */
[----:B------:R-:W5:Y:S01]  /*00d0*/  LDC.64 R8, c[0x0][0x398] ;  /* 0x0000e600ff087b82 */ /* 0x000f620000000a00 */
[----:B0-----:R-:W-:-:S06]  /*00e0*/  IMAD.WIDE R2, R13, 0x8, R2 ;  /* 0x000000080d027825 */ /* 0x001fcc00078e0202 */
[----:B-1----:R-:W3:Y:S01]  /*00f0*/  LDG.E.64 R2, desc[UR4][R2.64] ;  /* 0x0000000402027981 */ /* 0x002ee2000c1e1b00 */
[----:B------:R-:W0:Y:S01]  /*0100*/  LDC.64 R10, c[0x0][0x3a0] ;  /* 0x0000e800ff0a7b82 */ /* 0x000e220000000a00 */
[----:B------:R-:W-:Y:S01]  /*0110*/  VOTEU.ANY UR6, UPT, PT ;  /* 0x0000000000067886 */ /* 0x000fe200038e0100 */
[----:B----4-:R-:W-:Y:S01]  /*0120*/  IMAD.WIDE R6, R13, 0x8, R6 ;  /* 0x000000080d067825 */ /* 0x010fe200078e0206 */
[----:B------:R-:W-:Y:S02]  /*0130*/  UFLO.U32 UR7, UR6 ;  /* 0x00000006000772bd */ /* 0x000fe400080e0000 */
[----:B------:R-:W0:Y:S01]  /*0140*/  POPC R15, UR6 ;  /* 0x00000006000f7d09 */ /* 0x000e220008000000 */
[----:B------:R-:W-:-:S03]  /*0150*/  UMOV UR6, 0x9999999a ;  /* 0x9999999a00067882 */ /* 0x000fc60000000000 */
[----:B--2---:R-:W-:Y:S01]  /*0160*/  ISETP.EQ.U32.AND P0, PT, R0, UR7, PT ;  /* 0x0000000700007c0c */ /* 0x004fe2000bf02070 */
[----:B------:R-:W-:Y:S01]  /*0170*/  UMOV UR7, 0x3fb99999 ;  /* 0x3fb9999900077882 */ /* 0x000fe20000000000 */
[----:B-----5:R-:W-:Y:S01]  /*0180*/  IMAD.WIDE R8, R13, 0x8, R8 ;  /* 0x000000080d087825 */ /* 0x020fe200078e0208 */
[----:B---3--:R-:W-:-:S07]  /*0190*/  DADD R4, R2, UR8 ;  /* 0x0000000802047e29 */ /* 0x008fce0008000000 */
[----:B------:R-:W-:Y:S01]  /*01a0*/  STG.E.64 desc[UR4][R6.64], R4 ;  /* 0x0000000406007986 */ /* 0x000fe2000c101b04 */
[----:B------:R-:W-:-:S07]  /*01b0*/  DMUL R2, R4, UR6 ;  /* 0x0000000604027c28 */ /* 0x000fce0008000000 */
[----:B------:R-:W-:Y:S04]  /*01c0*/  STG.E.64 desc[UR4][R8.64], R2 ;  /* 0x0000000208007986 */ /* 0x000fe8000c101b04 */
[----:B0-----:R-:W-:Y:S01]  /*01d0*/  @P0 REDG.E.ADD.STRONG.GPU desc[UR4][R10.64], R15 ;  /* 0x0000000f0a00098e */ /* 0x001fe2000c12e104 */
[----:B------:R-:W-:Y:S05]  /*01e0*/  EXIT ;  /* 0x000000000000794d */ /* 0x000fea0003800000 */
.L_x_0:
[----:B------:R-:W-:-:S00]  /*01f0*/  BRA `(.L_x_0) ;  /* 0xfffffffc00fc7947 */ /* 0x000fc0000383ffff */
[----:B------:R-:W-:-:S00]  /*0200*/  NOP ;  /* 0x0000000000007918 */ /* 0x000fc00000000000 */
[----:B------:R-:W-:-:S00]  /*0210*/  NOP ;  /* 0x0000000000007918 */ /* 0x000fc00000000000 */
[----:B------:R-:W-:-:S00]  /*0220*/  NOP ;  /* 0x0000000000007918 */ /* 0x000fc00000000000 */
[----:B------:R-:W-:-:S00]  /*0230*/  NOP ;  /* 0x0000000000007918 */ /* 0x000fc00000000000 */
[----:B------:R-:W-:-:S00]  /*0240*/  NOP ;  /* 0x0000000000007918 */ /* 0x000fc00000000000 */
[----:B------:R-:W-:-:S00]  /*0250*/  NOP ;  /* 0x0000000000007918 */ /* 0x000fc00000000000 */
[----:B------:R-:W-:-:S00]  /*0260*/  NOP ;  /* 0x0000000000007918 */ /* 0x000fc00000000000 */
[----:B------:R-:W-:-:S00]  /*0270*/  NOP ;  /* 0x0000000000007918 */ /* 0x000fc00000000000 */
.L_x_1:


//--------------------- .nv.shared.reserved.0     --------------------------
	.section	.nv.shared.reserved.0,"aw",@nobits
	.weak		__nv_reservedSMEM_offset_0_alias
	.size		__nv_reservedSMEM_offset_0_alias, 0, 64
	.other		__nv_reservedSMEM_offset_0_alias,@"STO_CUDA_RESERVED_SHARED STV_DEFAULT"
__nv_reservedSMEM_offset_0_alias:
	.zero		0
	.zero		64


//--------------------- .nv.constant0._Z19processTracksKernelPKdiPdS1_Pid --------------------------
	.section	.nv.constant0._Z19processTracksKernelPKdiPdS1_Pid,"a",@progbits
	.sectionflags	@""
	.align	4
.nv.constant0._Z19processTracksKernelPKdiPdS1_Pid:
	.zero		944


//--------------------- SYMBOLS --------------------------

	.type		.nv.reservedSmem.offset0,@object
	.size		.nv.reservedSmem.offset0,0x4
